//
// Generated by NVIDIA NVVM Compiler
//
// Compiler Build ID: CL-36424714
// Cuda compilation tools, release 13.0, V13.0.88
// Based on NVVM 20.0.0
//

.version 9.0
.target sm_100
.address_size 64

	// .globl	_Z23ConvolutionKernelTensorP6__halfS0_Pfi

.visible .entry _Z23ConvolutionKernelTensorP6__halfS0_Pfi(
	.param .u64 .ptr .align 1 _Z23ConvolutionKernelTensorP6__halfS0_Pfi_param_0,
	.param .u64 .ptr .align 1 _Z23ConvolutionKernelTensorP6__halfS0_Pfi_param_1,
	.param .u64 .ptr .align 1 _Z23ConvolutionKernelTensorP6__halfS0_Pfi_param_2,
	.param .u32 _Z23ConvolutionKernelTensorP6__halfS0_Pfi_param_3
)
{
	.reg .pred 	%p<12>;
	.reg .b32 	%r<150>;
	.reg .b32 	%f<205>;
	.reg .b64 	%rd<36>;

	ld.param.u64 	%rd4, [_Z23ConvolutionKernelTensorP6__halfS0_Pfi_param_0];
	ld.param.u64 	%rd5, [_Z23ConvolutionKernelTensorP6__halfS0_Pfi_param_1];
	ld.param.u32 	%r36, [_Z23ConvolutionKernelTensorP6__halfS0_Pfi_param_3];
	cvta.to.global.u64 	%rd1, %rd5;
	cvta.to.global.u64 	%rd2, %rd4;
	mov.u32 	%r37, %ctaid.x;
	mov.u32 	%r38, %ntid.x;
	mov.u32 	%r39, %tid.x;
	mad.lo.s32 	%r40, %r37, %r38, %r39;
	shr.u32 	%r1, %r40, 5;
	mov.u32 	%r41, %ctaid.y;
	mov.u32 	%r42, %ntid.y;
	mov.u32 	%r43, %tid.y;
	mad.lo.s32 	%r2, %r41, %r42, %r43;
	setp.lt.s32 	%p2, %r36, 1;
	mov.f32 	%f133, 0f00000000;
	mov.f32 	%f134, %f133;
	mov.f32 	%f135, %f133;
	mov.f32 	%f136, %f133;
	mov.f32 	%f137, %f133;
	mov.f32 	%f138, %f133;
	mov.f32 	%f139, %f133;
	mov.f32 	%f140, %f133;
	@%p2 bra 	$L__BB0_17;
	shl.b32 	%r45, %r1, 4;
	shl.b32 	%r3, %r2, 4;
	max.u32 	%r46, %r45, %r3;
	setp.lt.u32 	%p1, %r46, %r36;
	mul.lo.s32 	%r144, %r36, %r45;
	add.s32 	%r47, %r36, -1;
	shr.u32 	%r48, %r47, 4;
	add.s32 	%r5, %r48, 1;
	and.b32  	%r6, %r5, 3;
	setp.lt.u32 	%p3, %r36, 49;
	mov.b32 	%r146, 0;
	mov.f32 	%f133, 0f00000000;
	@%p3 bra 	$L__BB0_12;
	mad.lo.s32 	%r143, %r36, 48, %r3;
	shl.b32 	%r50, %r36, 5;
	add.s32 	%r142, %r50, %r3;
	shl.b32 	%r51, %r36, 4;
	add.s32 	%r141, %r51, %r3;
	and.b32  	%r52, %r5, 536870908;
	neg.s32 	%r139, %r52;
	mov.b32 	%r146, 0;
	mov.f32 	%f133, 0f00000000;
	not.pred 	%p4, %p1;
	mov.u32 	%r140, %r3;
	mov.f32 	%f134, %f133;
	mov.f32 	%f135, %f133;
	mov.f32 	%f136, %f133;
	mov.f32 	%f137, %f133;
	mov.f32 	%f138, %f133;
	mov.f32 	%f139, %f133;
	mov.f32 	%f140, %f133;
$L__BB0_3:
	@%p4 bra 	$L__BB0_5;
	mul.wide.u32 	%rd6, %r144, 2;
	add.s64 	%rd7, %rd2, %rd6;
	wmma.load.a.sync.aligned.col.m16n16k16.global.f16 	{%r53, %r54, %r55, %r56, %r57, %r58, %r59, %r60}, [%rd7], %r36;
	mul.wide.u32 	%rd8, %r140, 2;
	add.s64 	%rd9, %rd1, %rd8;
	wmma.load.b.sync.aligned.col.m16n16k16.global.f16 	{%r61, %r62, %r63, %r64, %r65, %r66, %r67, %r68}, [%rd9], %r36;
	wmma.mma.sync.aligned.col.col.m16n16k16.f32.f32 {%f140, %f139, %f138, %f137, %f136, %f135, %f134, %f133}, {%r53, %r54, %r55, %r56, %r57, %r58, %r59, %r60}, {%r61, %r62, %r63, %r64, %r65, %r66, %r67, %r68}, {%f140, %f139, %f138, %f137, %f136, %f135, %f134, %f133};
$L__BB0_5:
	@%p4 bra 	$L__BB0_7;
	mul.wide.u32 	%rd10, %r144, 2;
	add.s64 	%rd11, %rd2, %rd10;
	add.s64 	%rd12, %rd11, 32;
	wmma.load.a.sync.aligned.col.m16n16k16.global.f16 	{%r69, %r70, %r71, %r72, %r73, %r74, %r75, %r76}, [%rd12], %r36;
	mul.wide.u32 	%rd13, %r141, 2;
	add.s64 	%rd14, %rd1, %rd13;
	wmma.load.b.sync.aligned.col.m16n16k16.global.f16 	{%r77, %r78, %r79, %r80, %r81, %r82, %r83, %r84}, [%rd14], %r36;
	wmma.mma.sync.aligned.col.col.m16n16k16.f32.f32 {%f140, %f139, %f138, %f137, %f136, %f135, %f134, %f133}, {%r69, %r70, %r71, %r72, %r73, %r74, %r75, %r76}, {%r77, %r78, %r79, %r80, %r81, %r82, %r83, %r84}, {%f140, %f139, %f138, %f137, %f136, %f135, %f134, %f133};
$L__BB0_7:
	@%p4 bra 	$L__BB0_9;
	mul.wide.u32 	%rd15, %r144, 2;
	add.s64 	%rd16, %rd2, %rd15;
	add.s64 	%rd17, %rd16, 64;
	wmma.load.a.sync.aligned.col.m16n16k16.global.f16 	{%r85, %r86, %r87, %r88, %r89, %r90, %r91, %r92}, [%rd17], %r36;
	mul.wide.u32 	%rd18, %r142, 2;
	add.s64 	%rd19, %rd1, %rd18;
	wmma.load.b.sync.aligned.col.m16n16k16.global.f16 	{%r93, %r94, %r95, %r96, %r97, %r98, %r99, %r100}, [%rd19], %r36;
	wmma.mma.sync.aligned.col.col.m16n16k16.f32.f32 {%f140, %f139, %f138, %f137, %f136, %f135, %f134, %f133}, {%r85, %r86, %r87, %r88, %r89, %r90, %r91, %r92}, {%r93, %r94, %r95, %r96, %r97, %r98, %r99, %r100}, {%f140, %f139, %f138, %f137, %f136, %f135, %f134, %f133};
$L__BB0_9:
	@%p4 bra 	$L__BB0_11;
	mul.wide.u32 	%rd20, %r144, 2;
	add.s64 	%rd21, %rd2, %rd20;
	add.s64 	%rd22, %rd21, 96;
	wmma.load.a.sync.aligned.col.m16n16k16.global.f16 	{%r101, %r102, %r103, %r104, %r105, %r106, %r107, %r108}, [%rd22], %r36;
	mul.wide.u32 	%rd23, %r143, 2;
	add.s64 	%rd24, %rd1, %rd23;
	wmma.load.b.sync.aligned.col.m16n16k16.global.f16 	{%r109, %r110, %r111, %r112, %r113, %r114, %r115, %r116}, [%rd24], %r36;
	wmma.mma.sync.aligned.col.col.m16n16k16.f32.f32 {%f140, %f139, %f138, %f137, %f136, %f135, %f134, %f133}, {%r101, %r102, %r103, %r104, %r105, %r106, %r107, %r108}, {%r109, %r110, %r111, %r112, %r113, %r114, %r115, %r116}, {%f140, %f139, %f138, %f137, %f136, %f135, %f134, %f133};
$L__BB0_11:
	add.s32 	%r146, %r146, 64;
	add.s32 	%r144, %r144, 64;
	shl.b32 	%r117, %r36, 6;
	add.s32 	%r143, %r143, %r117;
	add.s32 	%r142, %r142, %r117;
	add.s32 	%r141, %r141, %r117;
	add.s32 	%r140, %r140, %r117;
	add.s32 	%r139, %r139, 4;
	setp.ne.s32 	%p8, %r139, 0;
	@%p8 bra 	$L__BB0_3;
$L__BB0_12:
	setp.eq.s32 	%p9, %r6, 0;
	@%p9 bra 	$L__BB0_17;
	mad.lo.s32 	%r149, %r146, %r36, %r3;
	shl.b32 	%r27, %r36, 4;
	mul.lo.s32 	%r118, %r1, %r36;
	shl.b32 	%r119, %r118, 4;
	add.s32 	%r148, %r146, %r119;
	neg.s32 	%r147, %r6;
	not.pred 	%p10, %p1;
$L__BB0_14:
	.pragma "nounroll";
	@%p10 bra 	$L__BB0_16;
	mul.wide.u32 	%rd25, %r148, 2;
	add.s64 	%rd26, %rd2, %rd25;
	wmma.load.a.sync.aligned.col.m16n16k16.global.f16 	{%r120, %r121, %r122, %r123, %r124, %r125, %r126, %r127}, [%rd26], %r36;
	mul.wide.u32 	%rd27, %r149, 2;
	add.s64 	%rd28, %rd1, %rd27;
	wmma.load.b.sync.aligned.col.m16n16k16.global.f16 	{%r128, %r129, %r130, %r131, %r132, %r133, %r134, %r135}, [%rd28], %r36;
	wmma.mma.sync.aligned.col.col.m16n16k16.f32.f32 {%f140, %f139, %f138, %f137, %f136, %f135, %f134, %f133}, {%r120, %r121, %r122, %r123, %r124, %r125, %r126, %r127}, {%r128, %r129, %r130, %r131, %r132, %r133, %r134, %r135}, {%f140, %f139, %f138, %f137, %f136, %f135, %f134, %f133};
$L__BB0_16:
	add.s32 	%r149, %r149, %r27;
	add.s32 	%r148, %r148, 16;
	add.s32 	%r147, %r147, 1;
	setp.ne.s32 	%p11, %r147, 0;
	@%p11 bra 	$L__BB0_14;
$L__BB0_17:
	ld.param.u64 	%rd35, [_Z23ConvolutionKernelTensorP6__halfS0_Pfi_param_2];
	cvta.to.global.u64 	%rd29, %rd35;
	shl.b32 	%r136, %r1, 4;
	mul.lo.s32 	%r137, %r2, %r36;
	shl.b32 	%r138, %r137, 4;
	cvt.s64.s32 	%rd30, %r138;
	cvt.u64.u32 	%rd31, %r136;
	add.s64 	%rd32, %rd30, %rd31;
	shl.b64 	%rd33, %rd32, 2;
	add.s64 	%rd34, %rd29, %rd33;
	wmma.store.d.sync.aligned.row.m16n16k16.global.f32 	[%rd34], {%f140, %f139, %f138, %f137, %f136, %f135, %f134, %f133}, %r36;
	ret;

}


// ===== COMPILED SASS (sm_100) =====

	.target	sm_100

	.elftype	@"ET_EXEC"


//--------------------- .note.nv.tkinfo           --------------------------
	.section	.note.nv.tkinfo,"",@"SHT_NOTE"
	.sectionflags	@"SHF_NOTE_NV_TKINFO"
	.tkinfo
        /*0018*/ 	.word	0x00000002
        /*0030*/ 	.string	""
        /*0030*/ 	.string	"ptxas"
        /*0030*/ 	.string	"Cuda compilation tools, release 13.0, V13.0.88"
        /*0030*/ 	.string	"Build cuda_13.0.r13.0/compiler.36424714_0"
        /*0030*/ 	.string	"-arch sm_100 -m 64 "



//--------------------- .note.nv.cuinfo           --------------------------
	.section	.note.nv.cuinfo,"",@"SHT_NOTE"
	.sectionflags	@"SHF_NOTE_NV_CUINFO"
        /*0018*/ 	.short	0x0002
        /*001a*/ 	.short	0x0064
        /*001c*/ 	.short	0x0082
	.zero		2


//--------------------- .nv.info                  --------------------------
	.section	.nv.info,"",@"SHT_CUDA_INFO"
	.align	4


	//----- nvinfo : EIATTR_REGCOUNT
	.align		4
        /*0000*/ 	.byte	0x04, 0x2f
        /*0002*/ 	.short	(.L_1 - .L_0)
	.align		4
.L_0:
        /*0004*/ 	.word	index@(_Z23ConvolutionKernelTensorP6__halfS0_Pfi)
        /*0008*/ 	.word	0x00000020


	//----- nvinfo : EIATTR_FRAME_SIZE
	.align		4
.L_1:
        /*000c*/ 	.byte	0x04, 0x11
        /*000e*/ 	.short	(.L_3 - .L_2)
	.align		4
.L_2:
        /*0010*/ 	.word	index@(_Z23ConvolutionKernelTensorP6__halfS0_Pfi)
        /*0014*/ 	.word	0x00000000


	//----- nvinfo : EIATTR_MIN_STACK_SIZE
	.align		4
.L_3:
        /*0018*/ 	.byte	0x04, 0x12
        /*001a*/ 	.short	(.L_5 - .L_4)
	.align		4
.L_4:
        /*001c*/ 	.word	index@(_Z23ConvolutionKernelTensorP6__halfS0_Pfi)
        /*0020*/ 	.word	0x00000000
.L_5:


//--------------------- .nv.compat                --------------------------
	.section	.nv.compat,"",@"SHT_CUDA_COMPAT_INFO"
	.align	4
        /*0000*/ 	.byte	0x02, 0x09, 0x00, 0x00, 0x02, 0x02, 0x01, 0x00, 0x02, 0x05, 0x05, 0x00, 0x03, 0x07, 0x01, 0x01
        /*0010*/ 	.byte	0x02, 0x03, 0x00, 0x00, 0x02, 0x06, 0x01, 0x00, 0x04, 0x0b, 0x08, 0x00, 0x09, 0x00, 0x00, 0x00
        /*0020*/ 	.byte	0x00, 0x00, 0x00, 0x00


//--------------------- .nv.info._Z23ConvolutionKernelTensorP6__halfS0_Pfi --------------------------
	.section	.nv.info._Z23ConvolutionKernelTensorP6__halfS0_Pfi,"",@"SHT_CUDA_INFO"
	.sectionflags	@""
	.align	4


	//----- nvinfo : EIATTR_CUDA_API_VERSION
	.align		4
        /*0000*/ 	.byte	0x04, 0x37
        /*0002*/ 	.short	(.L_7 - .L_6)
.L_6:
        /*0004*/ 	.word	0x00000082


	//----- nvinfo : EIATTR_KPARAM_INFO
	.align		4
.L_7:
        /*0008*/ 	.byte	0x04, 0x17
        /*000a*/ 	.short	(.L_9 - .L_8)
.L_8:
        /*000c*/ 	.word	0x00000000
        /*0010*/ 	.short	0x0003
        /*0012*/ 	.short	0x0018
        /*0014*/ 	.byte	0x00, 0xf0, 0x11, 0x00


	//----- nvinfo : EIATTR_KPARAM_INFO
	.align		4
.L_9:
        /*0018*/ 	.byte	0x04, 0x17
        /*001a*/ 	.short	(.L_11 - .L_10)
.L_10:
        /*001c*/ 	.word	0x00000000
        /*0020*/ 	.short	0x0002
        /*0022*/ 	.short	0x0010
        /*0024*/ 	.byte	0x00, 0xf5, 0x21, 0x00


	//----- nvinfo : EIATTR_KPARAM_INFO
	.align		4
.L_11:
        /*0028*/ 	.byte	0x04, 0x17
        /*002a*/ 	.short	(.L_13 - .L_12)
.L_12:
        /*002c*/ 	.word	0x00000000
        /*0030*/ 	.short	0x0001
        /*0032*/ 	.short	0x0008
        /*0034*/ 	.byte	0x00, 0xf5, 0x21, 0x00


	//----- nvinfo : EIATTR_KPARAM_INFO
	.align		4
.L_13:
        /*0038*/ 	.byte	0x04, 0x17
        /*003a*/ 	.short	(.L_15 - .L_14)
.L_14:
        /*003c*/ 	.word	0x00000000
        /*0040*/ 	.short	0x0000
        /*0042*/ 	.short	0x0000
        /*0044*/ 	.byte	0x00, 0xf5, 0x21, 0x00


	//----- nvinfo : EIATTR_SPARSE_MMA_MASK
	.align		4
.L_15:
        /*0048*/ 	.byte	0x03, 0x50
        /*004a*/ 	.short	0x0000


	//----- nvinfo : EIATTR_WMMA_USED
	.align		4
        /*004c*/ 	.byte	0x01, 0x2b
	.zero		2


	//----- nvinfo : EIATTR_MAXREG_COUNT
	.align		4
        /*0050*/ 	.byte	0x03, 0x1b
        /*0052*/ 	.short	0x00ff


	//----- nvinfo : EIATTR_MERCURY_ISA_VERSION
	.align		4
        /*0054*/ 	.byte	0x03, 0x5f
        /*0056*/ 	.short	0x0101


	//----- nvinfo : EIATTR_VRC_CTA_INIT_COUNT
	.align		4
        /*0058*/ 	.byte	0x02, 0x4a
	.zero		1
	.zero		1


	//----- nvinfo : EIATTR_EXIT_INSTR_OFFSETS
	.align		4
        /*005c*/ 	.byte	0x04, 0x1c
        /*005e*/ 	.short	(.L_17 - .L_16)


	//   ....[0]....
.L_16:
        /*0060*/ 	.word	0x00001050


	//----- nvinfo : EIATTR_CRS_STACK_SIZE
	.align		4
.L_17:
        /*0064*/ 	.byte	0x04, 0x1e
        /*0066*/ 	.short	(.L_19 - .L_18)
.L_18:
        /*0068*/ 	.word	0x00000000


	//----- nvinfo : EIATTR_CBANK_PARAM_SIZE
	.align		4
.L_19:
        /*006c*/ 	.byte	0x03, 0x19
        /*006e*/ 	.short	0x001c


	//----- nvinfo : EIATTR_PARAM_CBANK
	.align		4
        /*0070*/ 	.byte	0x04, 0x0a
        /*0072*/ 	.short	(.L_21 - .L_20)
	.align		4
.L_20:
        /*0074*/ 	.word	index@(.nv.constant0._Z23ConvolutionKernelTensorP6__halfS0_Pfi)
        /*0078*/ 	.short	0x0380
        /*007a*/ 	.short	0x001c


	//----- nvinfo : EIATTR_SW_WAR
	.align		4
.L_21:
        /*007c*/ 	.byte	0x04, 0x36
        /*007e*/ 	.short	(.L_23 - .L_22)
.L_22:
        /*0080*/ 	.word	0x00000008
.L_23:


//--------------------- .nv.callgraph             --------------------------
	.section	.nv.callgraph,"",@"SHT_CUDA_CALLGRAPH"
	.align	4
	.sectionentsize	8
	.align		4
        /*0000*/ 	.word	0x00000000
	.align		4
        /*0004*/ 	.word	0xffffffff
	.align		4
        /*0008*/ 	.word	0x00000000
	.align		4
        /*000c*/ 	.word	0xfffffffe
	.align		4
        /*0010*/ 	.word	0x00000000
	.align		4
        /*0014*/ 	.word	0xfffffffd
	.align		4
        /*0018*/ 	.word	0x00000000
	.align		4
        /*001c*/ 	.word	0xfffffffc


//--------------------- .text._Z23ConvolutionKernelTensorP6__halfS0_Pfi --------------------------
	.section	.text._Z23ConvolutionKernelTensorP6__halfS0_Pfi,"ax",@progbits
	.align	128
        .global         _Z23ConvolutionKernelTensorP6__halfS0_Pfi
        .type           _Z23ConvolutionKernelTensorP6__halfS0_Pfi,@function
        .size           _Z23ConvolutionKernelTensorP6__halfS0_Pfi,(.L_x_11 - _Z23ConvolutionKernelTensorP6__halfS0_Pfi)
        .other          _Z23ConvolutionKernelTensorP6__halfS0_Pfi,@"STO_CUDA_ENTRY STV_DEFAULT"
_Z23ConvolutionKernelTensorP6__halfS0_Pfi:
.text._Z23ConvolutionKernelTensorP6__halfS0_Pfi:
[----:B------:R-:W-:Y:S01]  /*0000*/  LDC R1, c[0x0][0x37c] ;  /* 0x0000df00ff017b82 */ /* 0x000fe20000000800 */
[----:B------:R-:W0:Y:S01]  /*0010*/  LDCU UR6, c[0x0][0x398] ;  /* 0x00007300ff0677ac */ /* 0x000e220008000800 */
[----:B------:R-:W1:Y:S06]  /*0020*/  S2R R3, SR_TID.X ;  /* 0x0000000000037919 */ /* 0x000e6c0000002100 */
[----:B------:R-:W1:Y:S01]  /*0030*/  S2UR UR4, SR_CTAID.X ;  /* 0x00000000000479c3 */ /* 0x000e620000002500 */
[----:B------:R-:W-:Y:S02]  /*0040*/  CS2R R10, SRZ ;  /* 0x00000000000a7805 */ /* 0x000fe4000001ff00 */
[----:B------:R-:W-:Y:S01]  /*0050*/  CS2R R8, SRZ ;  /* 0x0000000000087805 */ /* 0x000fe2000001ff00 */
[----:B------:R-:W2:Y:S01]  /*0060*/  S2R R0, SR_TID.Y ;  /* 0x0000000000007919 */ /* 0x000ea20000002200 */
[----:B------:R-:W-:-:S02]  /*0070*/  CS2R R6, SRZ ;  /* 0x0000000000067805 */ /* 0x000fc4000001ff00 */
[----:B------:R-:W-:Y:S01]  /*0080*/  CS2R R4, SRZ ;  /* 0x0000000000047805 */ /* 0x000fe2000001ff00 */
[----:B------:R-:W1:Y:S08]  /*0090*/  LDC R24, c[0x0][0x360] ;  /* 0x0000d800ff187b82 */ /* 0x000e700000000800 */
[----:B------:R-:W2:Y:S01]  /*00a0*/  S2UR UR5, SR_CTAID.Y ;  /* 0x00000000000579c3 */ /* 0x000ea20000002600 */
[----:B0-----:R-:W-:-:S05]  /*00b0*/  IMAD.U32 R13, RZ, RZ, UR6 ;  /* 0x00000006ff0d7e24 */ /* 0x001fca000f8e00ff */
[----:B------:R-:W-:Y:S02]  /*00c0*/  ISETP.GE.AND P0, PT, R13, 0x1, PT ;  /* 0x000000010d00780c */ /* 0x000fe40003f06270 */
[----:B------:R-:W2:Y:S01]  /*00d0*/  LDC R23, c[0x0][0x364] ;  /* 0x0000d900ff177b82 */ /* 0x000ea20000000800 */
[----:B-1----:R-:W-:-:S05]  /*00e0*/  IMAD R24, R24, UR4, R3 ;  /* 0x0000000418187c24 */ /* 0x002fca000f8e0203 */
[----:B------:R-:W-:Y:S01]  /*00f0*/  SHF.R.U32.HI R24, RZ, 0x5, R24 ;  /* 0x00000005ff187819 */ /* 0x000fe20000011618 */
[----:B--2---:R-:W-:Y:S01]  /*0100*/  IMAD R23, R23, UR5, R0 ;  /* 0x0000000517177c24 */ /* 0x004fe2000f8e0200 */
[----:B------:R-:W0:Y:S03]  /*0110*/  LDCU.64 UR4, c[0x0][0x358] ;  /* 0x00006b00ff0477ac */ /* 0x000e260008000a00 */
[----:B------:R-:W-:Y:S05]  /*0120*/  @!P0 BRA `(.L_x_0) ;  /* 0x0000000c00748947 */ /* 0x000fea0003800000 */
[----:B------:R-:W-:Y:S01]  /*0130*/  ISETP.GE.U32.AND P1, PT, R13, 0x31, PT ;  /* 0x000000310d00780c */ /* 0x000fe20003f26070 */
[----:B------:R-:W-:Y:S01]  /*0140*/  IMAD.SHL.U32 R0, R24, 0x10, RZ ;  /* 0x0000001018007824 */ /* 0x000fe200078e00ff */
[----:B------:R-:W1:Y:S01]  /*0150*/  LDCU UR9, c[0x0][0x398] ;  /* 0x00007300ff0977ac */ /* 0x000e620008000800 */
[----:B------:R-:W-:Y:S02]  /*0160*/  IMAD.SHL.U32 R16, R23, 0x10, RZ ;  /* 0x0000001017107824 */ /* 0x000fe400078e00ff */
[----:B------:R-:W-:Y:S02]  /*0170*/  VIADD R3, R13, 0xffffffff ;  /* 0xffffffff0d037836 */ /* 0x000fe40000000000 */
[----:B------:R-:W-:Y:S01]  /*0180*/  IMAD.MOV.U32 R18, RZ, RZ, RZ ;  /* 0x000000ffff127224 */ /* 0x000fe200078e00ff */
[----:B------:R-:W-:Y:S01]  /*0190*/  VIMNMX.U32 R2, PT, PT, R0, R16, !PT ;  /* 0x0000001000027248 */ /* 0x000fe20007fe0000 */
[----:B------:R-:W-:Y:S01]  /*01a0*/  IMAD.MOV.U32 R11, RZ, RZ, RZ ;  /* 0x000000ffff0b7224 */ /* 0x000fe200078e00ff */
[----:B------:R-:W-:-:S02]  /*01b0*/  LEA.HI R3, R3, 0x1, RZ, 0x1c ;  /* 0x0000000103037811 */ /* 0x000fc400078fe0ff */
[----:B------:R-:W-:Y:S02]  /*01c0*/  ISETP.GE.U32.AND P0, PT, R2, R13, PT ;  /* 0x0000000d0200720c */ /* 0x000fe40003f06070 */
[----:B------:R-:W-:Y:S01]  /*01d0*/  LOP3.LUT R22, R3, 0x3, RZ, 0xc0, !PT ;  /* 0x0000000303167812 */ /* 0x000fe200078ec0ff */
[----:B------:R-:W-:Y:S10]  /*01e0*/  @!P1 BRA `(.L_x_1) ;  /* 0x0000000800809947 */ /* 0x000ff40003800000 */
[----:B------:R-:W-:Y:S01]  /*01f0*/  LOP3.LUT R17, R3, 0x1ffffffc, RZ, 0xc0, !PT ;  /* 0x1ffffffc03117812 */ /* 0x000fe200078ec0ff */
[----:B------:R-:W-:Y:S01]  /*0200*/  BSSY.RECONVERGENT B0, `(.L_x_1) ;  /* 0x000009e000007945 */ /* 0x000fe20003800200 */
[----:B------:R-:W-:Y:S01]  /*0210*/  IMAD R19, R0, R13, RZ ;  /* 0x0000000d00137224 */ /* 0x000fe200078e02ff */
[----:B------:R-:W-:Y:S01]  /*0220*/  CS2R R10, SRZ ;  /* 0x00000000000a7805 */ /* 0x000fe2000001ff00 */
[C-C-:B------:R-:W-:Y:S01]  /*0230*/  IMAD R0, R13.reuse, 0x30, R16.reuse ;  /* 0x000000300d007824 */ /* 0x140fe200078e0210 */
[----:B------:R-:W-:Y:S01]  /*0240*/  CS2R R8, SRZ ;  /* 0x0000000000087805 */ /* 0x000fe2000001ff00 */
[C-C-:B------:R-:W-:Y:S01]  /*0250*/  IMAD R2, R13.reuse, 0x20, R16.reuse ;  /* 0x000000200d027824 */ /* 0x140fe200078e0210 */
[----:B------:R-:W-:Y:S01]  /*0260*/  CS2R R6, SRZ ;  /* 0x0000000000067805 */ /* 0x000fe2000001ff00 */
[----:B------:R-:W-:Y:S01]  /*0270*/  IMAD R3, R13, 0x10, R16 ;  /* 0x000000100d037824 */ /* 0x000fe200078e0210 */
[----:B------:R-:W-:Y:S01]  /*0280*/  CS2R R4, SRZ ;  /* 0x0000000000047805 */ /* 0x000fe2000001ff00 */
[----:B------:R-:W-:Y:S01]  /*0290*/  IMAD.MOV.U32 R18, RZ, RZ, RZ ;  /* 0x000000ffff127224 */ /* 0x000fe200078e00ff */
[----:B------:R-:W2:Y:S01]  /*02a0*/  LDCU UR8, c[0x0][0x398] ;  /* 0x00007300ff0877ac */ /* 0x000ea20008000800 */
[----:B------:R-:W-:-:S07]  /*02b0*/  IMAD.MOV R17, RZ, RZ, -R17 ;  /* 0x000000ffff117224 */ /* 0x000fce00078e0a11 */
.L_x_6:
[----:B------:R-:W-:Y:S05]  /*02c0*/  @P0 BRA `(.L_x_2) ;  /* 0x0000000000840947 */ /* 0x000fea0003800000 */
[----:B------:R-:W3:Y:S01]  /*02d0*/  S2R R12, SR_LANEID ;  /* 0x00000000000c7919 */ /* 0x000ee20000000000 */
[----:B------:R-:W4:Y:S01]  /*02e0*/  LDC R25, c[0x0][0x398] ;  /* 0x0000e600ff197b82 */ /* 0x000f220000000800 */
[----:B------:R-:W-:-:S07]  /*02f0*/  MOV R13, RZ ;  /* 0x000000ff000d7202 */ /* 0x000fce0000000f00 */
[----:B------:R-:W5:Y:S01]  /*0300*/  LDC.64 R20, c[0x0][0x380] ;  /* 0x0000e000ff147b82 */ /* 0x000f620000000a00 */
[----:B----4-:R-:W-:Y:S02]  /*0310*/  SHF.R.U32.HI R14, RZ, 0x1, R25 ;  /* 0x00000001ff0e7819 */ /* 0x010fe40000011619 */
[----:B---3--:R-:W-:Y:S01]  /*0320*/  SHF.R.U32.HI R15, RZ, 0x2, R12 ;  /* 0x00000002ff0f7819 */ /* 0x008fe2000001160c */
[----:B-----5:R-:W-:Y:S01]  /*0330*/  IMAD.WIDE.U32 R20, R19, 0x2, R20 ;  /* 0x0000000213147825 */ /* 0x020fe200078e0014 */
[----:B------:R-:W-:-:S05]  /*0340*/  LOP3.LUT R12, R12, 0x3, RZ, 0xc0, !PT ;  /* 0x000000030c0c7812 */ /* 0x000fca00078ec0ff */
[----:B------:R-:W-:Y:S02]  /*0350*/  IMAD.WIDE.U32 R12, R15, R14, R12 ;  /* 0x0000000e0f0c7225 */ /* 0x000fe400078e000c */
[----:B------:R-:W3:Y:S01]  /*0360*/  LDC.64 R14, c[0x0][0x388] ;  /* 0x0000e200ff0e7b82 */ /* 0x000ee20000000a00 */
[----:B------:R-:W-:-:S04]  /*0370*/  LEA R20, P1, R12, R20, 0x2 ;  /* 0x000000140c147211 */ /* 0x000fc800078210ff */
[----:B------:R-:W-:-:S03]  /*0380*/  LEA.HI.X R21, R12, R21, R13, 0x2, P1 ;  /* 0x000000150c157211 */ /* 0x000fc600008f140d */
[----:B------:R-:W-:-:S04]  /*0390*/  IMAD.WIDE.U32 R26, R25, 0x10, R20 ;  /* 0x00000010191a7825 */ /* 0x000fc800078e0014 */
[----:B---3--:R-:W-:-:S03]  /*03a0*/  IMAD.WIDE.U32 R14, R16, 0x2, R14 ;  /* 0x00000002100e7825 */ /* 0x008fc600078e000e */
[----:B------:R-:W-:-:S03]  /*03b0*/  LEA R28, P1, R12, R14, 0x2 ;  /* 0x0000000e0c1c7211 */ /* 0x000fc600078210ff */
[----:B0-----:R-:W3:Y:S01]  /*03c0*/  LDG.E R14, desc[UR4][R26.64] ;  /* 0x000000041a0e7981 */ /* 0x001ee2000c1e1900 */
[----:B------:R-:W-:-:S03]  /*03d0*/  LEA.HI.X R29, R12, R15, R13, 0x2, P1 ;  /* 0x0000000f0c1d7211 */ /* 0x000fc600008f140d */
[----:B------:R-:W4:Y:S04]  /*03e0*/  LDG.E R12, desc[UR4][R20.64] ;  /* 0x00000004140c7981 */ /* 0x000f28000c1e1900 */
[----:B------:R-:W5:Y:S04]  /*03f0*/  LDG.E R13, desc[UR4][R20.64+0x10] ;  /* 0x00001004140d7981 */ /* 0x000f68000c1e1900 */
[----:B------:R0:W2:Y:S04]  /*0400*/  LDG.E R15, desc[UR4][R26.64+0x10] ;  /* 0x000010041a0f7981 */ /* 0x0000a8000c1e1900 */
[----:B------:R-:W2:Y:S04]  /*0410*/  LDG.E R20, desc[UR4][R28.64] ;  /* 0x000000041c147981 */ /* 0x000ea8000c1e1900 */
[----:B------:R-:W2:Y:S01]  /*0420*/  LDG.E R21, desc[UR4][R28.64+0x10] ;  /* 0x000010041c157981 */ /* 0x000ea2000c1e1900 */
[----:B------:R-:W-:Y:S05]  /*0430*/  WARPSYNC.ALL ;  /* 0x0000000000007948 */ /* 0x000fea0003800000 */
[----:B0-----:R-:W-:Y:S01]  /*0440*/  IMAD.WIDE.U32 R26, R25, 0x10, R28 ;  /* 0x00000010191a7825 */ /* 0x001fe200078e001c */
[----:B---3--:R-:W-:Y:S04]  /*0450*/  MOVM.16.MT88 R14, R14 ;  /* 0x000000000e0e723a */ /* 0x008fe80000000000 */
[----:B----4-:R-:W-:Y:S04]  /*0460*/  MOVM.16.MT88 R12, R12 ;  /* 0x000000000c0c723a */ /* 0x010fe80000000000 */
[----:B-----5:R-:W-:Y:S04]  /*0470*/  MOVM.16.MT88 R13, R13 ;  /* 0x000000000d0d723a */ /* 0x020fe80000000000 */
[----:B--2---:R-:W0:Y:S02]  /*0480*/  MOVM.16.MT88 R15, R15 ;  /* 0x000000000f0f723a */ /* 0x004e240000000000 */
[C---:B0-----:R-:W-:Y:S02]  /*0490*/  HMMA.16816.F32 R4, R12.reuse, R20, R4 ;  /* 0x000000140c04723c */ /* 0x041fe40000001804 */
[----:B------:R-:W2:Y:S04]  /*04a0*/  LDG.E R20, desc[UR4][R26.64] ;  /* 0x000000041a147981 */ /* 0x000ea8000c1e1900 */
[----:B------:R-:W2:Y:S02]  /*04b0*/  LDG.E R21, desc[UR4][R26.64+0x10] ;  /* 0x000010041a157981 */ /* 0x000ea4000c1e1900 */
[----:B--2---:R-:W-:-:S15]  /*04c0*/  HMMA.16816.F32 R8, R12, R20, R8 ;  /* 0x000000140c08723c */ /* 0x004fde0000001808 */
[----:B------:R-:W-:-:S05]  /*04d0*/  NOP ;  /* 0x0000000000007918 */ /* 0x000fca0000000000 */
.L_x_2:
[----:B------:R-:W-:Y:S05]  /*04e0*/  @P0 BRA `(.L_x_3) ;  /* 0x0000000000840947 */ /* 0x000fea0003800000 */
[----:B------:R-:W3:Y:S01]  /*04f0*/  S2R R12, SR_LANEID ;  /* 0x00000000000c7919 */ /* 0x000ee20000000000 */
[----:B------:R-:W4:Y:S01]  /*0500*/  LDC R25, c[0x0][0x398] ;  /* 0x0000e600ff197b82 */ /* 0x000f220000000800 */
[----:B------:R-:W-:-:S07]  /*0510*/  IMAD.MOV.U32 R13, RZ, RZ, RZ ;  /* 0x000000ffff0d7224 */ /* 0x000fce00078e00ff */
        /* <DEDUP_REMOVED lines=30> */
.L_x_3:
        /* <DEDUP_REMOVED lines=34> */
.L_x_4:
        /* <DEDUP_REMOVED lines=34> */
.L_x_5:
[----:B------:R-:W-:Y:S02]  /*0b40*/  VIADD R17, R17, 0x4 ;  /* 0x0000000411117836 */ /* 0x000fe40000000000 */
[----:B--2---:R-:W-:Y:S02]  /*0b50*/  IMAD.U32 R13, RZ, RZ, UR8 ;  /* 0x00000008ff0d7e24 */ /* 0x004fe4000f8e00ff */
[----:B------:R-:W-:Y:S01]  /*0b60*/  VIADD R18, R18, 0x40 ;  /* 0x0000004012127836 */ /* 0x000fe20000000000 */
[----:B------:R-:W-:Y:S01]  /*0b70*/  ISETP.NE.AND P1, PT, R17, RZ, PT ;  /* 0x000000ff1100720c */ /* 0x000fe20003f25270 */
[----:B------:R-:W-:Y:S01]  /*0b80*/  VIADD R19, R19, 0x40 ;  /* 0x0000004013137836 */ /* 0x000fe20000000000 */
[C---:B------:R-:W-:Y:S01]  /*0b90*/  LEA R0, R13.reuse, R0, 0x6 ;  /* 0x000000000d007211 */ /* 0x040fe200078e30ff */
[C---:B------:R-:W-:Y:S02]  /*0ba0*/  IMAD R2, R13.reuse, 0x40, R2 ;  /* 0x000000400d027824 */ /* 0x040fe400078e0202 */
[----:B------:R-:W-:-:S02]  /*0bb0*/  IMAD R3, R13, 0x40, R3 ;  /* 0x000000400d037824 */ /* 0x000fc400078e0203 */
[----:B------:R-:W-:-:S06]  /*0bc0*/  IMAD R16, R13, 0x40, R16 ;  /* 0x000000400d107824 */ /* 0x000fcc00078e0210 */
[----:B------:R-:W-:Y:S05]  /*0bd0*/  @P1 BRA `(.L_x_6) ;  /* 0xfffffff400b81947 */ /* 0x000fea000383ffff */
[----:B01----:R-:W-:Y:S05]  /*0be0*/  BSYNC.RECONVERGENT B0 ;  /* 0x0000000000007941 */ /* 0x003fea0003800200 */
.L_x_1:
[----:B------:R-:W-:Y:S01]  /*0bf0*/  ISETP.NE.AND P1, PT, R22, RZ, PT ;  /* 0x000000ff1600720c */ /* 0x000fe20003f25270 */
[----:B------:R-:W-:-:S12]  /*0c00*/  BSSY.RECONVERGENT B0, `(.L_x_0) ;  /* 0x000002f000007945 */ /* 0x000fd80003800200 */
[----:B------:R-:W-:Y:S05]  /*0c10*/  @!P1 BRA `(.L_x_7) ;  /* 0x0000000000b49947 */ /* 0x000fea0003800000 */
[----:B------:R-:W-:Y:S02]  /*0c20*/  IMAD.SHL.U32 R0, R23, 0x10, RZ ;  /* 0x0000001017007824 */ /* 0x000fe400078e00ff */
[-C--:B------:R-:W-:Y:S02]  /*0c30*/  IMAD R3, R24, R13.reuse, RZ ;  /* 0x0000000d18037224 */ /* 0x080fe400078e02ff */
[----:B------:R-:W-:Y:S02]  /*0c40*/  IMAD R0, R18, R13, R0 ;  /* 0x0000000d12007224 */ /* 0x000fe400078e0200 */
[----:B------:R-:W-:Y:S02]  /*0c50*/  IMAD.MOV R22, RZ, RZ, -R22 ;  /* 0x000000ffff167224 */ /* 0x000fe400078e0a16 */
[----:B------:R-:W-:-:S07]  /*0c60*/  IMAD R18, R3, 0x10, R18 ;  /* 0x0000001003127824 */ /* 0x000fce00078e0212 */
.L_x_9:
[----:B------:R-:W-:-:S05]  /*0c70*/  VIADD R22, R22, 0x1 ;  /* 0x0000000116167836 */ /* 0x000fca0000000000 */
[----:B------:R-:W-:Y:S01]  /*0c80*/  ISETP.NE.AND P1, PT, R22, RZ, PT ;  /* 0x000000ff1600720c */ /* 0x000fe20003f25270 */
[----:B------:R-:W-:-:S12]  /*0c90*/  @P0 BRA `(.L_x_8) ;  /* 0x0000000000840947 */ /* 0x000fd80003800000 */
[----:B------:R-:W2:Y:S01]  /*0ca0*/  S2R R2, SR_LANEID ;  /* 0x0000000000027919 */ /* 0x000ea20000000000 */
[----:B------:R-:W3:Y:S01]  /*0cb0*/  LDC R21, c[0x0][0x398] ;  /* 0x0000e600ff157b82 */ /* 0x000ee20000000800 */
[----:B------:R-:W-:-:S07]  /*0cc0*/  MOV R3, RZ ;  /* 0x000000ff00037202 */ /* 0x000fce0000000f00 */
[----:B------:R-:W4:Y:S08]  /*0cd0*/  LDC.64 R12, c[0x0][0x380] ;  /* 0x0000e000ff0c7b82 */ /* 0x000f300000000a00 */
[----:B------:R-:W5:Y:S01]  /*0ce0*/  LDC.64 R16, c[0x0][0x388] ;  /* 0x0000e200ff107b82 */ /* 0x000f620000000a00 */
[----:B---3--:R-:W-:Y:S02]  /*0cf0*/  SHF.R.U32.HI R14, RZ, 0x1, R21 ;  /* 0x00000001ff0e7819 */ /* 0x008fe40000011615 */
[----:B--2---:R-:W-:Y:S01]  /*0d00*/  SHF.R.U32.HI R15, RZ, 0x2, R2 ;  /* 0x00000002ff0f7819 */ /* 0x004fe20000011602 */
[----:B----4-:R-:W-:Y:S01]  /*0d10*/  IMAD.WIDE.U32 R12, R18, 0x2, R12 ;  /* 0x00000002120c7825 */ /* 0x010fe200078e000c */
[----:B------:R-:W-:-:S05]  /*0d20*/  LOP3.LUT R2, R2, 0x3, RZ, 0xc0, !PT ;  /* 0x0000000302027812 */ /* 0x000fca00078ec0ff */
[----:B------:R-:W-:-:S03]  /*0d30*/  IMAD.WIDE.U32 R2, R15, R14, R2 ;  /* 0x0000000e0f027225 */ /* 0x000fc600078e0002 */
[----:B------:R-:W-:-:S04]  /*0d40*/  LEA R14, P2, R2, R12, 0x2 ;  /* 0x0000000c020e7211 */ /* 0x000fc800078410ff */
[----:B------:R-:W-:-:S03]  /*0d50*/  LEA.HI.X R15, R2, R13, R3, 0x2, P2 ;  /* 0x0000000d020f7211 */ /* 0x000fc600010f1403 */
[----:B------:R-:W-:Y:S02]  /*0d60*/  IMAD.WIDE.U32 R28, R21, 0x10, R14 ;  /* 0x00000010151c7825 */ /* 0x000fe400078e000e */
[----:B0-----:R-:W2:Y:S04]  /*0d70*/  LDG.E R12, desc[UR4][R14.64] ;  /* 0x000000040e0c7981 */ /* 0x001ea8000c1e1900 */
[----:B------:R-:W3:Y:S01]  /*0d80*/  LDG.E R13, desc[UR4][R14.64+0x10] ;  /* 0x000010040e0d7981 */ /* 0x000ee2000c1e1900 */
[----:B-----5:R-:W-:-:S03]  /*0d90*/  IMAD.WIDE.U32 R16, R0, 0x2, R16 ;  /* 0x0000000200107825 */ /* 0x020fc600078e0010 */
[----:B------:R-:W4:Y:S04]  /*0da0*/  LDG.E R14, desc[UR4][R28.64] ;  /* 0x000000041c0e7981 */ /* 0x000f28000c1e1900 */
[----:B------:R-:W5:Y:S01]  /*0db0*/  LDG.E R15, desc[UR4][R28.64+0x10] ;  /* 0x000010041c0f7981 */ /* 0x000f62000c1e1900 */
[----:B------:R-:W-:-:S04]  /*0dc0*/  LEA R26, P2, R2, R16, 0x2 ;  /* 0x00000010021a7211 */ /* 0x000fc800078410ff */
[----:B------:R-:W-:-:S03]  /*0dd0*/  LEA.HI.X R27, R2, R17, R3, 0x2, P2 ;  /* 0x00000011021b7211 */ /* 0x000fc600010f1403 */
[----:B------:R-:W-:Y:S02]  /*0de0*/  IMAD.WIDE.U32 R20, R21, 0x10, R26 ;  /* 0x0000001015147825 */ /* 0x000fe400078e001a */
[----:B------:R-:W5:Y:S04]  /*0df0*/  LDG.E R2, desc[UR4][R26.64] ;  /* 0x000000041a027981 */ /* 0x000f68000c1e1900 */
[----:B------:R-:W5:Y:S04]  /*0e00*/  LDG.E R3, desc[UR4][R26.64+0x10] ;  /* 0x000010041a037981 */ /* 0x000f68000c1e1900 */
[----:B------:R-:W5:Y:S04]  /*0e10*/  LDG.E R16, desc[UR4][R20.64] ;  /* 0x0000000414107981 */ /* 0x000f68000c1e1900 */
[----:B------:R-:W5:Y:S01]  /*0e20*/  LDG.E R17, desc[UR4][R20.64+0x10] ;  /* 0x0000100414117981 */ /* 0x000f62000c1e1900 */
[----:B------:R-:W-:Y:S05]  /*0e30*/  WARPSYNC.ALL ;  /* 0x0000000000007948 */ /* 0x000fea0003800000 */
[----:B--2---:R-:W-:Y:S04]  /*0e40*/  MOVM.16.MT88 R12, R12 ;  /* 0x000000000c0c723a */ /* 0x004fe80000000000 */
[----:B---3--:R-:W-:Y:S04]  /*0e50*/  MOVM.16.MT88 R13, R13 ;  /* 0x000000000d0d723a */ /* 0x008fe80000000000 */
[----:B----4-:R-:W-:Y:S04]  /*0e60*/  MOVM.16.MT88 R14, R14 ;  /* 0x000000000e0e723a */ /* 0x010fe80000000000 */
[----:B-----5:R-:W0:Y:S02]  /*0e70*/  MOVM.16.MT88 R15, R15 ;  /* 0x000000000f0f723a */ /* 0x020e240000000000 */
[C---:B0-----:R-:W-:Y:S08]  /*0e80*/  HMMA.16816.F32 R4, R12.reuse, R2, R4 ;  /* 0x000000020c04723c */ /* 0x041ff00000001804 */
[----:B------:R-:W-:-:S15]  /*0e90*/  HMMA.16816.F32 R8, R12, R16, R8 ;  /* 0x000000100c08723c */ /* 0x000fde0000001808 */
[----:B------:R-:W-:-:S05]  /*0ea0*/  NOP ;  /* 0x0000000000007918 */ /* 0x000fca0000000000 */
.L_x_8:
[----:B-1----:R-:W-:Y:S02]  /*0eb0*/  IMAD.U32 R13, RZ, RZ, UR9 ;  /* 0x00000009ff0d7e24 */ /* 0x002fe4000f8e00ff */
[----:B------:R-:W-:Y:S02]  /*0ec0*/  VIADD R18, R18, 0x10 ;  /* 0x0000001012127836 */ /* 0x000fe40000000000 */
[----:B------:R-:W-:Y:S01]  /*0ed0*/  IMAD R0, R13, 0x10, R0 ;  /* 0x000000100d007824 */ /* 0x000fe200078e0200 */
[----:B------:R-:W-:Y:S06]  /*0ee0*/  @P1 BRA `(.L_x_9) ;  /* 0xfffffffc00601947 */ /* 0x000fec000383ffff */
.L_x_7:
[----:B01----:R-:W-:Y:S05]  /*0ef0*/  BSYNC.RECONVERGENT B0 ;  /* 0x0000000000007941 */ /* 0x003fea0003800200 */
.L_x_0:
[----:B------:R-:W1:Y:S01]  /*0f00*/  S2R R0, SR_LANEID ;  /* 0x0000000000007919 */ /* 0x000e620000000000 */
[----:B------:R-:W2:Y:S01]  /*0f10*/  LDCU.64 UR6, c[0x0][0x390] ;  /* 0x00007200ff0677ac */ /* 0x000ea20008000a00 */
[----:B------:R-:W-:Y:S01]  /*0f20*/  IMAD R23, R23, R13, RZ ;  /* 0x0000000d17177224 */ /* 0x000fe200078e02ff */
[----:B------:R-:W-:Y:S01]  /*0f30*/  SHF.R.U32.HI R17, RZ, 0x1, R13 ;  /* 0x00000001ff117819 */ /* 0x000fe2000001160d */
[----:B------:R-:W-:Y:S02]  /*0f40*/  IMAD.MOV.U32 R3, RZ, RZ, RZ ;  /* 0x000000ffff037224 */ /* 0x000fe400078e00ff */
[----:B------:R-:W-:-:S05]  /*0f50*/  IMAD.SHL.U32 R23, R23, 0x10, RZ ;  /* 0x0000001017177824 */ /* 0x000fca00078e00ff */
[----:B------:R-:W-:Y:S02]  /*0f60*/  LEA R15, P0, R24, R23, 0x4 ;  /* 0x00000017180f7211 */ /* 0x000fe400078020ff */
[----:B-1----:R-:W-:Y:S02]  /*0f70*/  LOP3.LUT R2, R0, 0x3, RZ, 0xc0, !PT ;  /* 0x0000000300027812 */ /* 0x002fe400078ec0ff */
[----:B------:R-:W-:Y:S02]  /*0f80*/  SHF.R.U32.HI R13, RZ, 0x2, R0 ;  /* 0x00000002ff0d7819 */ /* 0x000fe40000011600 */
[----:B------:R-:W-:-:S03]  /*0f90*/  LEA.HI.X.SX32 R0, R23, RZ, 0x1, P0 ;  /* 0x000000ff17007211 */ /* 0x000fc600000f0eff */
[----:B------:R-:W-:Y:S01]  /*0fa0*/  IMAD.WIDE.U32 R12, R13, R17, R2 ;  /* 0x000000110d0c7225 */ /* 0x000fe200078e0002 */
[----:B--2---:R-:W-:-:S04]  /*0fb0*/  LEA R3, P0, R15, UR6, 0x2 ;  /* 0x000000060f037c11 */ /* 0x004fc8000f8010ff */
[----:B------:R-:W-:Y:S01]  /*0fc0*/  LEA.HI.X R15, R15, UR7, R0, 0x2, P0 ;  /* 0x000000070f0f7c11 */ /* 0x000fe200080f1400 */
[----:B------:R-:W-:Y:S05]  /*0fd0*/  WARPSYNC.ALL ;  /* 0x0000000000007948 */ /* 0x000fea0003800000 */
[----:B------:R-:W-:-:S04]  /*0fe0*/  LEA R2, P0, R12, R3, 0x3 ;  /* 0x000000030c027211 */ /* 0x000fc800078018ff */
[----:B------:R-:W-:-:S03]  /*0ff0*/  LEA.HI.X R3, R12, R15, R13, 0x3, P0 ;  /* 0x0000000f0c037211 */ /* 0x000fc600000f1c0d */
[----:B------:R-:W-:Y:S02]  /*1000*/  IMAD.WIDE.U32 R12, R17, 0x40, R2 ;  /* 0x00000040110c7825 */ /* 0x000fe400078e0002 */
[----:B0-----:R-:W-:Y:S04]  /*1010*/  STG.E.64 desc[UR4][R2.64], R4 ;  /* 0x0000000402007986 */ /* 0x001fe8000c101b04 */
[----:B------:R-:W-:Y:S04]  /*1020*/  STG.E.64 desc[UR4][R12.64], R6 ;  /* 0x000000060c007986 */ /* 0x000fe8000c101b04 */
[----:B------:R-:W-:Y:S04]  /*1030*/  STG.E.64 desc[UR4][R2.64+0x20], R8 ;  /* 0x0000200802007986 */ /* 0x000fe8000c101b04 */
[----:B------:R-:W-:Y:S01]  /*1040*/  STG.E.64 desc[UR4][R12.64+0x20], R10 ;  /* 0x0000200a0c007986 */ /* 0x000fe2000c101b04 */
[----:B------:R-:W-:Y:S05]  /*1050*/  EXIT ;  /* 0x000000000000794d */ /* 0x000fea0003800000 */
.L_x_10:
[----:B------:R-:W-:-:S00]  /*1060*/  BRA `(.L_x_10) ;  /* 0xfffffffc00fc7947 */ /* 0x000fc0000383ffff */
[----:B------:R-:W-:-:S00]  /*1070*/  NOP ;  /* 0x0000000000007918 */ /* 0x000fc00000000000 */
        /* <DEDUP_REMOVED lines=8> */
.L_x_11:


//--------------------- .nv.shared.reserved.0     --------------------------
	.section	.nv.shared.reserved.0,"aw",@nobits
	.weak		__nv_reservedSMEM_offset_0_alias
	.size		__nv_reservedSMEM_offset_0_alias, 0, 64
	.other		__nv_reservedSMEM_offset_0_alias,@"STO_CUDA_RESERVED_SHARED STV_DEFAULT"
__nv_reservedSMEM_offset_0_alias:
	.zero		0
	.zero		64


//--------------------- .nv.constant0._Z23ConvolutionKernelTensorP6__halfS0_Pfi --------------------------
	.section	.nv.constant0._Z23ConvolutionKernelTensorP6__halfS0_Pfi,"a",@progbits
	.sectionflags	@""
	.align	4
.nv.constant0._Z23ConvolutionKernelTensorP6__halfS0_Pfi:
	.zero		924


//--------------------- SYMBOLS --------------------------

	.type		.nv.reservedSmem.offset0,@object
	.size		.nv.reservedSmem.offset0,0x4
